//
// Generated by NVIDIA NVVM Compiler
//
// Compiler Build ID: CL-36424714
// Cuda compilation tools, release 13.0, V13.0.88
// Based on NVVM 20.0.0
//

.version 9.0
.target sm_100
.address_size 64

	// .globl	_Z13escvectKernelPfS_S_i
// _ZZ13escvectKernelPfS_S_iE5sdata has been demoted

.visible .entry _Z13escvectKernelPfS_S_i(
	.param .u64 .ptr .align 1 _Z13escvectKernelPfS_S_i_param_0,
	.param .u64 .ptr .align 1 _Z13escvectKernelPfS_S_i_param_1,
	.param .u64 .ptr .align 1 _Z13escvectKernelPfS_S_i_param_2,
	.param .u32 _Z13escvectKernelPfS_S_i_param_3
)
{
	.reg .pred 	%p<4>;
	.reg .b32 	%r<7>;
	.reg .b32 	%f<7>;
	.reg .b64 	%rd<10>;
	// demoted variable
	.shared .align 4 .b8 _ZZ13escvectKernelPfS_S_iE5sdata[4];
	ld.param.u64 	%rd1, [_Z13escvectKernelPfS_S_i_param_0];
	ld.param.u64 	%rd2, [_Z13escvectKernelPfS_S_i_param_1];
	ld.param.u64 	%rd3, [_Z13escvectKernelPfS_S_i_param_2];
	ld.param.u32 	%r3, [_Z13escvectKernelPfS_S_i_param_3];
	mov.u32 	%r4, %ntid.x;
	mov.u32 	%r5, %ctaid.x;
	mov.u32 	%r1, %tid.x;
	mad.lo.s32 	%r2, %r4, %r5, %r1;
	setp.ne.s32 	%p1, %r1, 0;
	@%p1 bra 	$L__BB0_2;
	mov.b32 	%r6, 0;
	st.shared.u32 	[_ZZ13escvectKernelPfS_S_iE5sdata], %r6;
$L__BB0_2:
	setp.ge.s32 	%p2, %r2, %r3;
	@%p2 bra 	$L__BB0_4;
	cvta.to.global.u64 	%rd4, %rd1;
	mul.wide.s32 	%rd5, %r2, 4;
	add.s64 	%rd6, %rd4, %rd5;
	ld.global.f32 	%f1, [%rd6];
	cvta.to.global.u64 	%rd7, %rd2;
	add.s64 	%rd8, %rd7, %rd5;
	ld.global.f32 	%f2, [%rd8];
	mul.f32 	%f3, %f1, %f2;
	bar.sync 	0;
	atom.shared.add.f32 	%f4, [_ZZ13escvectKernelPfS_S_iE5sdata], %f3;
	bar.sync 	0;
$L__BB0_4:
	setp.ne.s32 	%p3, %r1, 0;
	@%p3 bra 	$L__BB0_6;
	ld.shared.f32 	%f5, [_ZZ13escvectKernelPfS_S_iE5sdata];
	cvta.to.global.u64 	%rd9, %rd3;
	atom.global.add.f32 	%f6, [%rd9], %f5;
$L__BB0_6:
	ret;

}


// ===== COMPILED SASS (sm_100) =====

	.target	sm_100

	.elftype	@"ET_EXEC"


//--------------------- .note.nv.tkinfo           --------------------------
	.section	.note.nv.tkinfo,"",@"SHT_NOTE"
	.sectionflags	@"SHF_NOTE_NV_TKINFO"
	.tkinfo
        /*0018*/ 	.word	0x00000002
        /*0030*/ 	.string	""
        /*0030*/ 	.string	"ptxas"
        /*0030*/ 	.string	"Cuda compilation tools, release 13.0, V13.0.88"
        /*0030*/ 	.string	"Build cuda_13.0.r13.0/compiler.36424714_0"
        /*0030*/ 	.string	"-arch sm_100 -m 64 "



//--------------------- .note.nv.cuinfo           --------------------------
	.section	.note.nv.cuinfo,"",@"SHT_NOTE"
	.sectionflags	@"SHF_NOTE_NV_CUINFO"
        /*0018*/ 	.short	0x0002
        /*001a*/ 	.short	0x0064
        /*001c*/ 	.short	0x0082
	.zero		2


//--------------------- .nv.info                  --------------------------
	.section	.nv.info,"",@"SHT_CUDA_INFO"
	.align	4


	//----- nvinfo : EIATTR_REGCOUNT
	.align		4
        /*0000*/ 	.byte	0x04, 0x2f
        /*0002*/ 	.short	(.L_1 - .L_0)
	.align		4
.L_0:
        /*0004*/ 	.word	index@(_Z13escvectKernelPfS_S_i)
        /*0008*/ 	.word	0x0000000a


	//----- nvinfo : EIATTR_FRAME_SIZE
	.align		4
.L_1:
        /*000c*/ 	.byte	0x04, 0x11
        /*000e*/ 	.short	(.L_3 - .L_2)
	.align		4
.L_2:
        /*0010*/ 	.word	index@(_Z13escvectKernelPfS_S_i)
        /*0014*/ 	.word	0x00000000


	//----- nvinfo : EIATTR_MIN_STACK_SIZE
	.align		4
.L_3:
        /*0018*/ 	.byte	0x04, 0x12
        /*001a*/ 	.short	(.L_5 - .L_4)
	.align		4
.L_4:
        /*001c*/ 	.word	index@(_Z13escvectKernelPfS_S_i)
        /*0020*/ 	.word	0x00000000
.L_5:


//--------------------- .nv.compat                --------------------------
	.section	.nv.compat,"",@"SHT_CUDA_COMPAT_INFO"
	.align	4
        /*0000*/ 	.byte	0x02, 0x09, 0x00, 0x00, 0x02, 0x02, 0x01, 0x00, 0x02, 0x05, 0x05, 0x00, 0x03, 0x07, 0x01, 0x01
        /*0010*/ 	.byte	0x02, 0x03, 0x00, 0x00, 0x02, 0x06, 0x01, 0x00, 0x04, 0x0b, 0x08, 0x00, 0x09, 0x00, 0x00, 0x00
        /*0020*/ 	.byte	0x00, 0x00, 0x00, 0x00


//--------------------- .nv.info._Z13escvectKernelPfS_S_i --------------------------
	.section	.nv.info._Z13escvectKernelPfS_S_i,"",@"SHT_CUDA_INFO"
	.sectionflags	@""
	.align	4


	//----- nvinfo : EIATTR_CUDA_API_VERSION
	.align		4
        /*0000*/ 	.byte	0x04, 0x37
        /*0002*/ 	.short	(.L_7 - .L_6)
.L_6:
        /*0004*/ 	.word	0x00000082


	//----- nvinfo : EIATTR_KPARAM_INFO
	.align		4
.L_7:
        /*0008*/ 	.byte	0x04, 0x17
        /*000a*/ 	.short	(.L_9 - .L_8)
.L_8:
        /*000c*/ 	.word	0x00000000
        /*0010*/ 	.short	0x0003
        /*0012*/ 	.short	0x0018
        /*0014*/ 	.byte	0x00, 0xf0, 0x11, 0x00


	//----- nvinfo : EIATTR_KPARAM_INFO
	.align		4
.L_9:
        /*0018*/ 	.byte	0x04, 0x17
        /*001a*/ 	.short	(.L_11 - .L_10)
.L_10:
        /*001c*/ 	.word	0x00000000
        /*0020*/ 	.short	0x0002
        /*0022*/ 	.short	0x0010
        /*0024*/ 	.byte	0x00, 0xf5, 0x21, 0x00


	//----- nvinfo : EIATTR_KPARAM_INFO
	.align		4
.L_11:
        /*0028*/ 	.byte	0x04, 0x17
        /*002a*/ 	.short	(.L_13 - .L_12)
.L_12:
        /*002c*/ 	.word	0x00000000
        /*0030*/ 	.short	0x0001
        /*0032*/ 	.short	0x0008
        /*0034*/ 	.byte	0x00, 0xf5, 0x21, 0x00


	//----- nvinfo : EIATTR_KPARAM_INFO
	.align		4
.L_13:
        /*0038*/ 	.byte	0x04, 0x17
        /*003a*/ 	.short	(.L_15 - .L_14)
.L_14:
        /*003c*/ 	.word	0x00000000
        /*0040*/ 	.short	0x0000
        /*0042*/ 	.short	0x0000
        /*0044*/ 	.byte	0x00, 0xf5, 0x21, 0x00


	//----- nvinfo : EIATTR_SPARSE_MMA_MASK
	.align		4
.L_15:
        /*0048*/ 	.byte	0x03, 0x50
        /*004a*/ 	.short	0x0000


	//----- nvinfo : EIATTR_MAXREG_COUNT
	.align		4
        /*004c*/ 	.byte	0x03, 0x1b
        /*004e*/ 	.short	0x00ff


	//----- nvinfo : EIATTR_NUM_BARRIERS
	.align		4
        /*0050*/ 	.byte	0x02, 0x4c
        /*0052*/ 	.byte	0x01
	.zero		1


	//----- nvinfo : EIATTR_MERCURY_ISA_VERSION
	.align		4
        /*0054*/ 	.byte	0x03, 0x5f
        /*0056*/ 	.short	0x0101


	//----- nvinfo : EIATTR_VRC_CTA_INIT_COUNT
	.align		4
        /*0058*/ 	.byte	0x02, 0x4a
	.zero		1
	.zero		1


	//----- nvinfo : EIATTR_EXIT_INSTR_OFFSETS
	.align		4
        /*005c*/ 	.byte	0x04, 0x1c
        /*005e*/ 	.short	(.L_17 - .L_16)


	//   ....[0]....
.L_16:
        /*0060*/ 	.word	0x00000220


	//   ....[1]....
        /*0064*/ 	.word	0x00000290


	//----- nvinfo : EIATTR_CRS_STACK_SIZE
	.align		4
.L_17:
        /*0068*/ 	.byte	0x04, 0x1e
        /*006a*/ 	.short	(.L_19 - .L_18)
.L_18:
        /*006c*/ 	.word	0x00000000


	//----- nvinfo : EIATTR_CBANK_PARAM_SIZE
	.align		4
.L_19:
        /*0070*/ 	.byte	0x03, 0x19
        /*0072*/ 	.short	0x001c


	//----- nvinfo : EIATTR_PARAM_CBANK
	.align		4
        /*0074*/ 	.byte	0x04, 0x0a
        /*0076*/ 	.short	(.L_21 - .L_20)
	.align		4
.L_20:
        /*0078*/ 	.word	index@(.nv.constant0._Z13escvectKernelPfS_S_i)
        /*007c*/ 	.short	0x0380
        /*007e*/ 	.short	0x001c


	//----- nvinfo : EIATTR_SW_WAR
	.align		4
.L_21:
        /*0080*/ 	.byte	0x04, 0x36
        /*0082*/ 	.short	(.L_23 - .L_22)
.L_22:
        /*0084*/ 	.word	0x00000008
.L_23:


//--------------------- .nv.callgraph             --------------------------
	.section	.nv.callgraph,"",@"SHT_CUDA_CALLGRAPH"
	.align	4
	.sectionentsize	8
	.align		4
        /*0000*/ 	.word	0x00000000
	.align		4
        /*0004*/ 	.word	0xffffffff
	.align		4
        /*0008*/ 	.word	0x00000000
	.align		4
        /*000c*/ 	.word	0xfffffffe
	.align		4
        /*0010*/ 	.word	0x00000000
	.align		4
        /*0014*/ 	.word	0xfffffffd
	.align		4
        /*0018*/ 	.word	0x00000000
	.align		4
        /*001c*/ 	.word	0xfffffffc


//--------------------- .text._Z13escvectKernelPfS_S_i --------------------------
	.section	.text._Z13escvectKernelPfS_S_i,"ax",@progbits
	.align	128
        .global         _Z13escvectKernelPfS_S_i
        .type           _Z13escvectKernelPfS_S_i,@function
        .size           _Z13escvectKernelPfS_S_i,(.L_x_4 - _Z13escvectKernelPfS_S_i)
        .other          _Z13escvectKernelPfS_S_i,@"STO_CUDA_ENTRY STV_DEFAULT"
_Z13escvectKernelPfS_S_i:
.text._Z13escvectKernelPfS_S_i:
[----:B------:R-:W-:Y:S01]  /*0000*/  LDC R1, c[0x0][0x37c] ;  /* 0x0000df00ff017b82 */ /* 0x000fe20000000800 */
[----:B------:R-:W0:Y:S01]  /*0010*/  S2R R2, SR_TID.X ;  /* 0x0000000000027919 */ /* 0x000e220000002100 */
[----:B------:R-:W1:Y:S01]  /*0020*/  LDCU UR4, c[0x0][0x360] ;  /* 0x00006c00ff0477ac */ /* 0x000e620008000800 */
[----:B------:R-:W1:Y:S01]  /*0030*/  S2R R7, SR_CTAID.X ;  /* 0x0000000000077919 */ /* 0x000e620000002500 */
[----:B------:R-:W2:Y:S01]  /*0040*/  LDCU UR5, c[0x0][0x398] ;  /* 0x00007300ff0577ac */ /* 0x000ea20008000800 */
[----:B------:R-:W3:Y:S01]  /*0050*/  LDCU.64 UR6, c[0x0][0x358] ;  /* 0x00006b00ff0677ac */ /* 0x000ee20008000a00 */
[----:B0-----:R-:W-:Y:S01]  /*0060*/  ISETP.NE.AND P0, PT, R2, RZ, PT ;  /* 0x000000ff0200720c */ /* 0x001fe20003f05270 */
[----:B-1----:R-:W-:-:S05]  /*0070*/  IMAD R7, R7, UR4, R2 ;  /* 0x0000000407077c24 */ /* 0x002fca000f8e0202 */
[----:B--2---:R-:W-:-:S07]  /*0080*/  ISETP.GE.AND P1, PT, R7, UR5, PT ;  /* 0x0000000507007c0c */ /* 0x004fce000bf26270 */
[----:B------:R-:W0:Y:S01]  /*0090*/  @!P0 S2R R3, SR_CgaCtaId ;  /* 0x0000000000038919 */ /* 0x000e220000008800 */
[----:B------:R-:W-:-:S04]  /*00a0*/  @!P0 MOV R0, 0x400 ;  /* 0x0000040000008802 */ /* 0x000fc80000000f00 */
[----:B0-----:R-:W-:-:S05]  /*00b0*/  @!P0 LEA R0, R3, R0, 0x18 ;  /* 0x0000000003008211 */ /* 0x001fca00078ec0ff */
[----:B------:R0:W-:Y:S01]  /*00c0*/  @!P0 STS [R0], RZ ;  /* 0x000000ff00008388 */ /* 0x0001e20000000800 */
[----:B---3--:R-:W-:Y:S05]  /*00d0*/  @P1 BRA `(.L_x_0) ;  /* 0x0000000000501947 */ /* 0x008fea0003800000 */
[----:B------:R-:W1:Y:S08]  /*00e0*/  LDC.64 R2, c[0x0][0x380] ;  /* 0x0000e000ff027b82 */ /* 0x000e700000000a00 */
[----:B------:R-:W2:Y:S01]  /*00f0*/  LDC.64 R4, c[0x0][0x388] ;  /* 0x0000e200ff047b82 */ /* 0x000ea20000000a00 */
[----:B-1----:R-:W-:-:S06]  /*0100*/  IMAD.WIDE R2, R7, 0x4, R2 ;  /* 0x0000000407027825 */ /* 0x002fcc00078e0202 */
[----:B------:R-:W3:Y:S01]  /*0110*/  LDG.E R2, desc[UR6][R2.64] ;  /* 0x0000000602027981 */ /* 0x000ee2000c1e1900 */
[----:B--2---:R-:W-:-:S06]  /*0120*/  IMAD.WIDE R4, R7, 0x4, R4 ;  /* 0x0000000407047825 */ /* 0x004fcc00078e0204 */
[----:B------:R-:W3:Y:S01]  /*0130*/  LDG.E R5, desc[UR6][R4.64] ;  /* 0x0000000604057981 */ /* 0x000ee2000c1e1900 */
[----:B------:R-:W-:Y:S05]  /*0140*/  WARPSYNC.ALL ;  /* 0x0000000000007948 */ /* 0x000fea0003800000 */
[----:B---3--:R-:W-:Y:S01]  /*0150*/  FMUL R7, R2, R5 ;  /* 0x0000000502077220 */ /* 0x008fe20000400000 */
[----:B------:R-:W1:Y:S08]  /*0160*/  S2UR UR5, SR_CgaCtaId ;  /* 0x00000000000579c3 */ /* 0x000e700000008800 */
[----:B------:R-:W-:Y:S06]  /*0170*/  BAR.SYNC.DEFER_BLOCKING 0x0 ;  /* 0x0000000000007b1d */ /* 0x000fec0000010000 */
[----:B------:R-:W-:Y:S01]  /*0180*/  BSSY.RECONVERGENT B0, `(.L_x_1) ;  /* 0x0000008000007945 */ /* 0x000fe20003800200 */
[----:B------:R-:W-:-:S02]  /*0190*/  UMOV UR4, 0x400 ;  /* 0x0000040000047882 */ /* 0x000fc40000000000 */
[----:B-1----:R-:W-:-:S12]  /*01a0*/  ULEA UR4, UR5, UR4, 0x18 ;  /* 0x0000000405047291 */ /* 0x002fd8000f8ec0ff */
.L_x_2:
[----:B------:R-:W1:Y:S01]  /*01b0*/  LDS R2, [UR4] ;  /* 0x00000004ff027984 */ /* 0x000e620008000800 */
[----:B0-----:R-:W-:Y:S01]  /*01c0*/  MOV R0, UR4 ;  /* 0x0000000400007c02 */ /* 0x001fe20008000f00 */
[----:B-1----:R-:W-:-:S05]  /*01d0*/  FADD R3, R7, R2 ;  /* 0x0000000207037221 */ /* 0x002fca0000000000 */
[----:B------:R-:W0:Y:S02]  /*01e0*/  ATOMS.CAST.SPIN P1, [R0], R2, R3 ;  /* 0x000000020000758d */ /* 0x000e240001820003 */
[----:B0-----:R-:W-:Y:S05]  /*01f0*/  @!P1 BRA `(.L_x_2) ;  /* 0xfffffffc00ec9947 */ /* 0x001fea000383ffff */
[----:B------:R-:W-:Y:S05]  /*0200*/  BSYNC.RECONVERGENT B0 ;  /* 0x0000000000007941 */ /* 0x000fea0003800200 */
.L_x_1:
[----:B------:R-:W-:Y:S06]  /*0210*/  BAR.SYNC.DEFER_BLOCKING 0x0 ;  /* 0x0000000000007b1d */ /* 0x000fec0000010000 */
.L_x_0:
[----:B------:R-:W-:Y:S05]  /*0220*/  @P0 EXIT ;  /* 0x000000000000094d */ /* 0x000fea0003800000 */
[----:B------:R-:W1:Y:S01]  /*0230*/  S2UR UR5, SR_CgaCtaId ;  /* 0x00000000000579c3 */ /* 0x000e620000008800 */
[----:B------:R-:W-:-:S07]  /*0240*/  UMOV UR4, 0x400 ;  /* 0x0000040000047882 */ /* 0x000fce0000000000 */
[----:B------:R-:W2:Y:S01]  /*0250*/  LDC.64 R2, c[0x0][0x390] ;  /* 0x0000e400ff027b82 */ /* 0x000ea20000000a00 */
[----:B-1----:R-:W-:-:S09]  /*0260*/  ULEA UR4, UR5, UR4, 0x18 ;  /* 0x0000000405047291 */ /* 0x002fd2000f8ec0ff */
[----:B------:R-:W2:Y:S04]  /*0270*/  LDS R5, [UR4] ;  /* 0x00000004ff057984 */ /* 0x000ea80008000800 */
[----:B--2---:R-:W-:Y:S01]  /*0280*/  REDG.E.ADD.F32.FTZ.RN.STRONG.GPU desc[UR6][R2.64], R5 ;  /* 0x00000005020079a6 */ /* 0x004fe2000c12f306 */
[----:B------:R-:W-:Y:S05]  /*0290*/  EXIT ;  /* 0x000000000000794d */ /* 0x000fea0003800000 */
.L_x_3:
[----:B------:R-:W-:-:S00]  /*02a0*/  BRA `(.L_x_3) ;  /* 0xfffffffc00fc7947 */ /* 0x000fc0000383ffff */
[----:B------:R-:W-:-:S00]  /*02b0*/  NOP ;  /* 0x0000000000007918 */ /* 0x000fc00000000000 */
        /* <DEDUP_REMOVED lines=12> */
.L_x_4:


//--------------------- .nv.shared._Z13escvectKernelPfS_S_i --------------------------
	.section	.nv.shared._Z13escvectKernelPfS_S_i,"aw",@nobits
	.sectionflags	@""
	.align	4
.nv.shared._Z13escvectKernelPfS_S_i:
	.zero		1028


//--------------------- .nv.shared.reserved.0     --------------------------
	.section	.nv.shared.reserved.0,"aw",@nobits
	.weak		__nv_reservedSMEM_offset_0_alias
	.size		__nv_reservedSMEM_offset_0_alias, 0, 64
	.other		__nv_reservedSMEM_offset_0_alias,@"STO_CUDA_RESERVED_SHARED STV_DEFAULT"
__nv_reservedSMEM_offset_0_alias:
	.zero		0
	.zero		64


//--------------------- .nv.constant0._Z13escvectKernelPfS_S_i --------------------------
	.section	.nv.constant0._Z13escvectKernelPfS_S_i,"a",@progbits
	.sectionflags	@""
	.align	4
.nv.constant0._Z13escvectKernelPfS_S_i:
	.zero		924


//--------------------- SYMBOLS --------------------------

	.type		.nv.reservedSmem.offset0,@object
	.size		.nv.reservedSmem.offset0,0x4
	.type		.nv.reservedSmem.cap,@object
	.size		.nv.reservedSmem.cap,0x4
